	.headerflags	@"EF_CUDA_TEXMODE_UNIFIED EF_CUDA_64BIT_ADDRESS EF_CUDA_ACCELERATORS EF_CUDA_SM90 EF_CUDA_VIRTUAL_SM(EF_CUDA_SM90)"
	.elftype	@"ET_EXEC"


//--------------------- .nv.info                  --------------------------
	.section	.nv.info,"",@"SHT_CUDA_INFO"
	.align	4


	//----- nvinfo : EIATTR_REGCOUNT
	.align		4
        /*0000*/ 	.byte	0x04, 0x2f
        /*0002*/ 	.short	(.L_2 - .L_1)
	.align		4
.L_1:
        /*0004*/ 	.word	index@(triton_poi_fused_leaky_relu_4)
        /*0008*/ 	.word	0x00000018


	//----- nvinfo : EIATTR_MIN_STACK_SIZE
	.align		4
.L_2:
        /*000c*/ 	.byte	0x04, 0x12
        /*000e*/ 	.short	(.L_4 - .L_3)
	.align		4
.L_3:
        /*0010*/ 	.word	index@(triton_poi_fused_leaky_relu_4)
        /*0014*/ 	.word	0x00000000


	//----- nvinfo : EIATTR_FRAME_SIZE
	.align		4
.L_4:
        /*0018*/ 	.byte	0x04, 0x11
        /*001a*/ 	.short	(.L_6 - .L_5)
	.align		4
.L_5:
        /*001c*/ 	.word	index@(triton_poi_fused_leaky_relu_4)
        /*0020*/ 	.word	0x00000000


	//----- nvinfo : EIATTR_MIN_STACK_SIZE
	.align		4
.L_6:
        /*0024*/ 	.byte	0x04, 0x12
        /*0026*/ 	.short	(.L_8 - .L_7)
	.align		4
.L_7:
        /*0028*/ 	.word	index@(triton_poi_fused_leaky_relu_4)
        /*002c*/ 	.word	0x00000000
.L_8:


//--------------------- .nv.info.triton_poi_fused_leaky_relu_4 --------------------------
	.section	.nv.info.triton_poi_fused_leaky_relu_4,"",@"SHT_CUDA_INFO"
	.sectionflags	@""
	.align	4


	//----- nvinfo : EIATTR_CUDA_API_VERSION
	.align		4
        /*0000*/ 	.byte	0x04, 0x37
        /*0002*/ 	.short	(.L_10 - .L_9)
.L_9:
        /*0004*/ 	.word	0x0000007c


	//----- nvinfo : EIATTR_KPARAM_INFO
	.align		4
.L_10:
        /*0008*/ 	.byte	0x04, 0x17
        /*000a*/ 	.short	(.L_12 - .L_11)
.L_11:
        /*000c*/ 	.word	0x00000000
        /*0010*/ 	.short	0x0005
        /*0012*/ 	.short	0x0024
        /*0014*/ 	.byte	0x00, 0xf0, 0x11, 0x00


	//----- nvinfo : EIATTR_KPARAM_INFO
	.align		4
.L_12:
        /*0018*/ 	.byte	0x04, 0x17
        /*001a*/ 	.short	(.L_14 - .L_13)
.L_13:
        /*001c*/ 	.word	0x00000000
        /*0020*/ 	.short	0x0004
        /*0022*/ 	.short	0x0020
        /*0024*/ 	.byte	0x00, 0xf0, 0x11, 0x00


	//----- nvinfo : EIATTR_KPARAM_INFO
	.align		4
.L_14:
        /*0028*/ 	.byte	0x04, 0x17
        /*002a*/ 	.short	(.L_16 - .L_15)
.L_15:
        /*002c*/ 	.word	0x00000000
        /*0030*/ 	.short	0x0003
        /*0032*/ 	.short	0x0018
        /*0034*/ 	.byte	0x00, 0xf4, 0x21, 0x00


	//----- nvinfo : EIATTR_KPARAM_INFO
	.align		4
.L_16:
        /*0038*/ 	.byte	0x04, 0x17
        /*003a*/ 	.short	(.L_18 - .L_17)
.L_17:
        /*003c*/ 	.word	0x00000000
        /*0040*/ 	.short	0x0002
        /*0042*/ 	.short	0x0010
        /*0044*/ 	.byte	0x00, 0xf4, 0x21, 0x00


	//----- nvinfo : EIATTR_KPARAM_INFO
	.align		4
.L_18:
        /*0048*/ 	.byte	0x04, 0x17
        /*004a*/ 	.short	(.L_20 - .L_19)
.L_19:
        /*004c*/ 	.word	0x00000000
        /*0050*/ 	.short	0x0001
        /*0052*/ 	.short	0x0008
        /*0054*/ 	.byte	0x00, 0xf4, 0x21, 0x00


	//----- nvinfo : EIATTR_KPARAM_INFO
	.align		4
.L_20:
        /*0058*/ 	.byte	0x04, 0x17
        /*005a*/ 	.short	(.L_22 - .L_21)
.L_21:
        /*005c*/ 	.word	0x00000000
        /*0060*/ 	.short	0x0000
        /*0062*/ 	.short	0x0000
        /*0064*/ 	.byte	0x00, 0xf4, 0x21, 0x00


	//----- nvinfo : EIATTR_SPARSE_MMA_MASK
	.align		4
.L_22:
        /*0068*/ 	.byte	0x03, 0x50
        /*006a*/ 	.short	0x0000


	//----- nvinfo : EIATTR_MAXREG_COUNT
	.align		4
        /*006c*/ 	.byte	0x03, 0x1b
        /*006e*/ 	.short	0x00ff


	//----- nvinfo : EIATTR_EXIT_INSTR_OFFSETS
	.align		4
        /*0070*/ 	.byte	0x04, 0x1c
        /*0072*/ 	.short	(.L_24 - .L_23)


	//   ....[0]....
.L_23:
        /*0074*/ 	.word	0x000003e0


	//   ....[1]....
        /*0078*/ 	.word	0x00000490


	//----- nvinfo : EIATTR_REQNTID
	.align		4
.L_24:
        /*007c*/ 	.byte	0x04, 0x10
        /*007e*/ 	.short	(.L_26 - .L_25)
.L_25:
        /*0080*/ 	.word	0x00000080
        /*0084*/ 	.word	0x00000001
        /*0088*/ 	.word	0x00000001


	//----- nvinfo : EIATTR_CBANK_PARAM_SIZE
	.align		4
.L_26:
        /*008c*/ 	.byte	0x03, 0x19
        /*008e*/ 	.short	0x0028


	//----- nvinfo : EIATTR_PARAM_CBANK
	.align		4
        /*0090*/ 	.byte	0x04, 0x0a
        /*0092*/ 	.short	(.L_28 - .L_27)
	.align		4
.L_27:
        /*0094*/ 	.word	index@(.nv.constant0.triton_poi_fused_leaky_relu_4)
        /*0098*/ 	.short	0x0210
        /*009a*/ 	.short	0x0028


	//----- nvinfo : EIATTR_SW_WAR
	.align		4
.L_28:
        /*009c*/ 	.byte	0x04, 0x36
        /*009e*/ 	.short	(.L_30 - .L_29)
.L_29:
        /*00a0*/ 	.word	0x00000008
.L_30:


//--------------------- .nv.callgraph             --------------------------
	.section	.nv.callgraph,"",@"SHT_CUDA_CALLGRAPH"
	.align	4
	.sectionentsize	8
	.align		4
        /*0000*/ 	.word	0x00000000
	.align		4
        /*0004*/ 	.word	0xffffffff
	.align		4
        /*0008*/ 	.word	0x00000000
	.align		4
        /*000c*/ 	.word	0xfffffffe
	.align		4
        /*0010*/ 	.word	0x00000000
	.align		4
        /*0014*/ 	.word	0xfffffffd
	.align		4
        /*0018*/ 	.word	0x00000000
	.align		4
        /*001c*/ 	.word	0xfffffffc


//--------------------- .nv.constant4             --------------------------
	.section	.nv.constant4,"a",@progbits
	.align	8
	.align		8
.nv.constant4:
        /*0000*/ 	.dword	_$_str


//--------------------- .text.triton_poi_fused_leaky_relu_4 --------------------------
	.section	.text.triton_poi_fused_leaky_relu_4,"ax",@progbits
	.sectionflags	@"SHF_BARRIERS=1"
	.align	128
        .global         triton_poi_fused_leaky_relu_4
        .type           triton_poi_fused_leaky_relu_4,@function
        .size           triton_poi_fused_leaky_relu_4,(.L_x_1 - triton_poi_fused_leaky_relu_4)
        .other          triton_poi_fused_leaky_relu_4,@"STO_CUDA_ENTRY STV_DEFAULT"
triton_poi_fused_leaky_relu_4:
.text.triton_poi_fused_leaky_relu_4:
[----:B------:R-:W0:Y:S01]  /*0000*/  LDC R1, c[0x0][0x28] ;  /* 0x00000a00ff017b82 */ /* 0x000e220000000800 */
[----:B------:R-:W1:Y:S07]  /*0010*/  S2R R11, SR_TID.X ;  /* 0x00000000000b7919 */ /* 0x000e6e0000002100 */
[----:B------:R-:W2:Y:S01]  /*0020*/  LDC.64 R8, c[0x0][0x220] ;  /* 0x00008800ff087b82 */ /* 0x000ea20000000a00 */
[----:B------:R-:W-:Y:S01]  /*0030*/  ULDC.64 UR6, c[0x0][0x208] ;  /* 0x0000820000067ab9 */ /* 0x000fe20000000a00 */
[----:B------:R-:W3:Y:S01]  /*0040*/  S2R R2, SR_CTAID.Y ;  /* 0x0000000000027919 */ /* 0x000ee20000002600 */
[----:B------:R-:W4:Y:S05]  /*0050*/  S2R R4, SR_CTAID.X ;  /* 0x0000000000047919 */ /* 0x000f2a0000002500 */
[----:B------:R-:W5:Y:S08]  /*0060*/  LDC.64 R12, c[0x0][0x210] ;  /* 0x00008400ff0c7b82 */ /* 0x000f700000000a00 */
[----:B------:R-:W2:Y:S01]  /*0070*/  LDC.64 R14, c[0x0][0x218] ;  /* 0x00008600ff0e7b82 */ /* 0x000ea20000000a00 */
[----:B-1----:R-:W-:Y:S01]  /*0080*/  SHF.R.U32.HI R7, RZ, 0x6, R11 ;  /* 0x00000006ff077819 */ /* 0x002fe2000001160b */
[----:B------:R-:W-:-:S02]  /*0090*/  IMAD.SHL.U32 R3, R11, 0x2, RZ ;  /* 0x000000020b037824 */ /* 0x000fc400078e00ff */
[----:B---3--:R-:W-:Y:S01]  /*00a0*/  IMAD.SHL.U32 R0, R2, 0x2, RZ ;  /* 0x0000000202007824 */ /* 0x008fe200078e00ff */
[----:B------:R-:W-:Y:S02]  /*00b0*/  SHF.R.S32.HI R5, RZ, 0x1e, R2 ;  /* 0x0000001eff057819 */ /* 0x000fe40000011402 */
[----:B------:R-:W-:Y:S01]  /*00c0*/  SGXT.U32 R7, R7, 0x1 ;  /* 0x000000010707781a */ /* 0x000fe20000000000 */
[----:B----4-:R-:W-:Y:S01]  /*00d0*/  IMAD.SHL.U32 R4, R4, 0x80, RZ ;  /* 0x0000008004047824 */ /* 0x010fe200078e00ff */
[----:B------:R-:W-:Y:S02]  /*00e0*/  SGXT R5, R5, 0x1 ;  /* 0x000000010505781a */ /* 0x000fe40000000200 */
[----:B------:R-:W-:Y:S02]  /*00f0*/  LOP3.LUT R6, R0, R7, RZ, 0xfc, !PT ;  /* 0x0000000700067212 */ /* 0x000fe400078efcff */
[----:B------:R-:W-:Y:S02]  /*0100*/  LOP3.LUT R17, R4, 0x7e, R3, 0xf8, !PT ;  /* 0x0000007e04117812 */ /* 0x000fe400078ef803 */
[----:B------:R-:W-:-:S02]  /*0110*/  LEA.HI R2, R5, R6, RZ, 0x4 ;  /* 0x0000000605027211 */ /* 0x000fc400078f20ff */
[----:B------:R-:W-:-:S03]  /*0120*/  ISETP.GE.AND P0, PT, R17, 0x80, PT ;  /* 0x000000801100780c */ /* 0x000fc60003f06270 */
[----:B------:R-:W-:Y:S01]  /*0130*/  IMAD.SHL.U32 R2, R2, 0x8, RZ ;  /* 0x0000000802027824 */ /* 0x000fe200078e00ff */
[----:B------:R-:W-:-:S04]  /*0140*/  ISETP.LT.AND P0, PT, R6, 0x40, !P0 ;  /* 0x000000400600780c */ /* 0x000fc80004701270 */
[----:B------:R-:W-:-:S05]  /*0150*/  LOP3.LUT R2, R2, 0xffffff80, RZ, 0xc0, !PT ;  /* 0xffffff8002027812 */ /* 0x000fca00078ec0ff */
[----:B------:R-:W-:Y:S01]  /*0160*/  IMAD.IADD R21, R17, 0x1, R2 ;  /* 0x0000000111157824 */ /* 0x000fe200078e0202 */
[----:B------:R-:W-:-:S03]  /*0170*/  CS2R R2, SRZ ;  /* 0x0000000000027805 */ /* 0x000fc6000001ff00 */
[----:B--2---:R-:W-:-:S05]  /*0180*/  IMAD.WIDE R18, R21, 0x4, R8 ;  /* 0x0000000415127825 */ /* 0x004fca00078e0208 */
[----:B------:R-:W2:Y:S01]  /*0190*/  @P0 LDG.E.EL.64 R2, desc[UR6][R18.64] ;  /* 0x0000000612020981 */ /* 0x000ea2000c2e1b00 */
[----:B------:R-:W-:Y:S01]  /*01a0*/  IMAD R17, R6, 0x80, R17 ;  /* 0x0000008006117824 */ /* 0x000fe200078e0211 */
[----:B------:R-:W-:Y:S01]  /*01b0*/  CS2R R8, SRZ ;  /* 0x0000000000087805 */ /* 0x000fe2000001ff00 */
[----:B0-----:R-:W-:-:S04]  /*01c0*/  IMAD.WIDE R14, R21, 0x4, R14 ;  /* 0x00000004150e7825 */ /* 0x001fc800078e020e */
[----:B-----5:R-:W-:Y:S01]  /*01d0*/  IMAD.WIDE R16, R17, 0x4, R12 ;  /* 0x0000000411107825 */ /* 0x020fe200078e020c */
[----:B------:R-:W-:Y:S01]  /*01e0*/  CS2R R12, SRZ ;  /* 0x00000000000c7805 */ /* 0x000fe2000001ff00 */
[----:B------:R-:W3:Y:S05]  /*01f0*/  @P0 LDG.E.EL.64 R8, desc[UR6][R14.64] ;  /* 0x000000060e080981 */ /* 0x000eea000c2e1b00 */
[----:B------:R-:W3:Y:S01]  /*0200*/  @P0 LDG.E.EL.64 R12, desc[UR6][R16.64] ;  /* 0x00000006100c0981 */ /* 0x000ee2000c2e1b00 */
[----:B------:R-:W-:Y:S01]  /*0210*/  IMAD.MOV.U32 R6, RZ, RZ, 0x3d800000 ;  /* 0x3d800000ff067424 */ /* 0x000fe200078e00ff */
[----:B------:R-:W0:Y:S01]  /*0220*/  S2UR UR5, SR_CgaCtaId ;  /* 0x00000000000579c3 */ /* 0x000e220000008800 */
[----:B------:R-:W-:Y:S01]  /*0230*/  UMOV UR4, 0x400 ;  /* 0x0000040000047882 */ /* 0x000fe20000000000 */
[----:B------:R-:W-:Y:S01]  /*0240*/  LOP3.LUT R4, R4, 0x7f, R11, 0xf8, !PT ;  /* 0x0000007f04047812 */ /* 0x000fe200078ef80b */
[----:B0-----:R-:W-:-:S03]  /*0250*/  UPRMT UR4, UR5, 0x654, UR4 ;  /* 0x0000065405047896 */ /* 0x001fc60008000004 */
[----:B------:R-:W-:-:S04]  /*0260*/  ISETP.GE.AND P0, PT, R4, 0x80, PT ;  /* 0x000000800400780c */ /* 0x000fc80003f06270 */
[----:B------:R-:W-:Y:S01]  /*0270*/  ISETP.LT.AND P0, PT, R0, 0x40, !P0 ;  /* 0x000000400000780c */ /* 0x000fe20004701270 */
[-C--:B--2---:R-:W-:Y:S01]  /*0280*/  FFMA R2, R2, R6.reuse, 9.9999997473787516356e-06 ;  /* 0x3727c5ac02027423 */ /* 0x084fe20000000006 */
[----:B------:R-:W-:-:S05]  /*0290*/  FFMA R3, R3, R6, 9.9999997473787516356e-06 ;  /* 0x3727c5ac03037423 */ /* 0x000fca0000000006 */
[----:B------:R-:W0:Y:S08]  /*02a0*/  MUFU.RSQ R2, R2 ;  /* 0x0000000200027308 */ /* 0x000e300000001400 */
[----:B------:R-:W1:Y:S01]  /*02b0*/  MUFU.RSQ R3, R3 ;  /* 0x0000000300037308 */ /* 0x000e620000001400 */
[----:B---3--:R-:W-:Y:S01]  /*02c0*/  FADD R19, -R8, R12 ;  /* 0x0000000c08137221 */ /* 0x008fe20000000100 */
[----:B------:R-:W-:Y:S01]  /*02d0*/  FADD R6, -R9, R13 ;  /* 0x0000000d09067221 */ /* 0x000fe20000000100 */
[----:B------:R-:W-:-:S02]  /*02e0*/  IMAD.SHL.U32 R8, R11, 0x4, RZ ;  /* 0x000000040b087824 */ /* 0x000fc400078e00ff */
[----:B0-----:R-:W-:Y:S01]  /*02f0*/  FMUL R19, R2, R19 ;  /* 0x0000001302137220 */ /* 0x001fe20000400000 */
[----:B-1----:R-:W-:-:S04]  /*0300*/  FMUL R6, R3, R6 ;  /* 0x0000000603067220 */ /* 0x002fc80000400000 */
[----:B------:R-:W-:Y:S02]  /*0310*/  FSETP.GT.AND P1, PT, R19, RZ, PT ;  /* 0x000000ff1300720b */ /* 0x000fe40003f24000 */
[----:B------:R-:W-:Y:S02]  /*0320*/  FSETP.GT.AND P2, PT, R6, RZ, PT ;  /* 0x000000ff0600720b */ /* 0x000fe40003f44000 */
[----:B------:R-:W-:-:S04]  /*0330*/  LOP3.LUT R8, R8, 0xfc, RZ, 0xc0, !PT ;  /* 0x000000fc08087812 */ /* 0x000fc800078ec0ff */
[C---:B------:R-:W-:Y:S02]  /*0340*/  LOP3.LUT R7, R8.reuse, R7, RZ, 0xfc, !PT ;  /* 0x0000000708077212 */ /* 0x040fe400078efcff */
[----:B------:R-:W-:-:S03]  /*0350*/  LEA R8, R8, UR4, 0x2 ;  /* 0x0000000408087c11 */ /* 0x000fc6000f8e10ff */
[----:B------:R-:W-:Y:S02]  /*0360*/  @!P1 FMUL R19, R19, 0.20000000298023223877 ;  /* 0x3e4ccccd13139820 */ /* 0x000fe40000400000 */
[----:B------:R-:W-:Y:S02]  /*0370*/  IMAD R7, R7, 0x4, R8 ;  /* 0x0000000407077824 */ /* 0x000fe400078e0208 */
[----:B------:R-:W-:-:S03]  /*0380*/  @!P2 FMUL R6, R6, 0.20000000298023223877 ;  /* 0x3e4ccccd0606a820 */ /* 0x000fc60000400000 */
[----:B------:R0:W-:Y:S04]  /*0390*/  STS [R7], R19 ;  /* 0x0000001307007388 */ /* 0x0001e80000000800 */
[----:B------:R0:W-:Y:S01]  /*03a0*/  STS [R7+0x10], R6 ;  /* 0x0000100607007388 */ /* 0x0001e20000000800 */
[----:B------:R-:W-:-:S05]  /*03b0*/  IMAD.SHL.U32 R11, R11, 0x10, RZ ;  /* 0x000000100b0b7824 */ /* 0x000fca00078e00ff */
[----:B------:R-:W-:Y:S01]  /*03c0*/  LOP3.LUT R11, R11, 0x7f0, RZ, 0xc0, !PT ;  /* 0x000007f00b0b7812 */ /* 0x000fe200078ec0ff */
[----:B------:R-:W-:Y:S06]  /*03d0*/  BAR.SYNC.DEFER_BLOCKING 0x0 ;  /* 0x0000000000007b1d */ /* 0x000fec0000010000 */
[----:B0-----:R-:W-:Y:S05]  /*03e0*/  @!P0 EXIT ;  /* 0x000000000000894d */ /* 0x001fea0003800000 */
[----:B------:R-:W0:Y:S01]  /*03f0*/  LDS.64 R10, [R11+UR4] ;  /* 0x000000040b0a7984 */ /* 0x000e220008000a00 */
[----:B------:R-:W1:Y:S01]  /*0400*/  LDC.64 R2, c[0x0][0x228] ;  /* 0x00008a00ff027b82 */ /* 0x000e620000000a00 */
[----:B------:R-:W-:-:S05]  /*0410*/  LEA.HI R5, R5, R0, RZ, 0x4 ;  /* 0x0000000005057211 */ /* 0x000fca00078f20ff */
[C---:B------:R-:W-:Y:S01]  /*0420*/  IMAD.SHL.U32 R6, R5.reuse, 0x80, RZ ;  /* 0x0000008005067824 */ /* 0x040fe200078e00ff */
[----:B------:R-:W-:-:S04]  /*0430*/  LOP3.LUT R5, R5, 0xfffffff0, RZ, 0xc0, !PT ;  /* 0xfffffff005057812 */ /* 0x000fc800078ec0ff */
[----:B------:R-:W-:-:S04]  /*0440*/  LOP3.LUT R6, R6, 0xfffff800, RZ, 0xc0, !PT ;  /* 0xfffff80006067812 */ /* 0x000fc800078ec0ff */
[----:B------:R-:W-:-:S05]  /*0450*/  IADD3 R5, R6, R0, -R5 ;  /* 0x0000000006057210 */ /* 0x000fca0007ffe805 */
[----:B------:R-:W-:-:S04]  /*0460*/  IMAD R5, R4, 0x10, R5 ;  /* 0x0000001004057824 */ /* 0x000fc800078e0205 */
[----:B-1----:R-:W-:-:S05]  /*0470*/  IMAD.WIDE R2, R5, 0x4, R2 ;  /* 0x0000000405027825 */ /* 0x002fca00078e0202 */
[----:B0-----:R-:W-:Y:S01]  /*0480*/  STG.E.64 desc[UR6][R2.64], R10 ;  /* 0x0000000a02007986 */ /* 0x001fe2000c101b06 */
[----:B------:R-:W-:Y:S05]  /*0490*/  EXIT ;  /* 0x000000000000794d */ /* 0x000fea0003800000 */
.L_x_0:
[----:B------:R-:W-:-:S00]  /*04a0*/  BRA `(.L_x_0) ;  /* 0xfffffffc00fc7947 */ /* 0x000fc0000383ffff */
[----:B------:R-:W-:-:S00]  /*04b0*/  NOP ;  /* 0x0000000000007918 */ /* 0x000fc00000000000 */
        /* <DEDUP_REMOVED lines=12> */
.L_x_1:


//--------------------- .nv.global.init           --------------------------
	.section	.nv.global.init,"aw",@progbits
.nv.global.init:
	.type		_$_str,@object
	.size		_$_str,(.L_0 - _$_str)
_$_str:
        /*0000*/ 	.byte	0x5f, 0x5f, 0x43, 0x55, 0x44, 0x41, 0x5f, 0x46, 0x54, 0x5a, 0x00
.L_0:


//--------------------- .nv.shared.triton_poi_fused_leaky_relu_4 --------------------------
	.section	.nv.shared.triton_poi_fused_leaky_relu_4,"aw",@nobits
	.sectionflags	@""
	.align	16
	.zero		1024


//--------------------- .nv.constant0.triton_poi_fused_leaky_relu_4 --------------------------
	.section	.nv.constant0.triton_poi_fused_leaky_relu_4,"a",@progbits
	.sectionflags	@""
	.align	4
.nv.constant0.triton_poi_fused_leaky_relu_4:
	.zero		568
